//
// Generated by NVIDIA NVVM Compiler
//
// Compiler Build ID: CL-36424714
// Cuda compilation tools, release 13.0, V13.0.88
// Based on NVVM 20.0.0
//

.version 9.0
.target sm_100
.address_size 64

	// .globl	_Z34convolution_2D_constant_mem_kernelPKfPfii
.const .align 4 .b8 d_F_const[100];

.visible .entry _Z34convolution_2D_constant_mem_kernelPKfPfii(
	.param .u64 .ptr .align 1 _Z34convolution_2D_constant_mem_kernelPKfPfii_param_0,
	.param .u64 .ptr .align 1 _Z34convolution_2D_constant_mem_kernelPKfPfii_param_1,
	.param .u32 _Z34convolution_2D_constant_mem_kernelPKfPfii_param_2,
	.param .u32 _Z34convolution_2D_constant_mem_kernelPKfPfii_param_3
)
{
	.reg .pred 	%p<81>;
	.reg .b32 	%r<31>;
	.reg .b32 	%f<127>;
	.reg .b64 	%rd<38>;

	ld.param.u64 	%rd9, [_Z34convolution_2D_constant_mem_kernelPKfPfii_param_0];
	ld.param.u64 	%rd8, [_Z34convolution_2D_constant_mem_kernelPKfPfii_param_1];
	ld.param.u32 	%r11, [_Z34convolution_2D_constant_mem_kernelPKfPfii_param_2];
	ld.param.u32 	%r13, [_Z34convolution_2D_constant_mem_kernelPKfPfii_param_3];
	cvta.to.global.u64 	%rd1, %rd9;
	mov.u32 	%r14, %ctaid.x;
	mov.u32 	%r15, %ntid.x;
	mov.u32 	%r16, %tid.x;
	mad.lo.s32 	%r1, %r14, %r15, %r16;
	mov.u32 	%r17, %ctaid.y;
	mov.u32 	%r18, %ntid.y;
	mov.u32 	%r19, %tid.y;
	mad.lo.s32 	%r20, %r17, %r18, %r19;
	setp.ge.s32 	%p6, %r1, %r11;
	setp.ge.s32 	%p7, %r20, %r13;
	or.pred  	%p8, %p6, %p7;
	@%p8 bra 	$L__BB0_52;
	add.s32 	%r21, %r1, -2;
	add.s32 	%r22, %r20, -2;
	setp.gt.u32 	%p9, %r20, 1;
	setp.lt.s32 	%p10, %r22, %r13;
	and.pred  	%p1, %p9, %p10;
	mul.lo.s32 	%r3, %r22, %r11;
	setp.gt.s32 	%p11, %r1, 1;
	setp.lt.s32 	%p12, %r21, %r11;
	and.pred  	%p2, %p11, %p12;
	and.pred  	%p14, %p1, %p2;
	cvt.s64.s32 	%rd10, %r3;
	cvt.s64.s32 	%rd2, %r1;
	add.s64 	%rd11, %rd2, %rd10;
	shl.b64 	%rd12, %rd11, 2;
	add.s64 	%rd3, %rd1, %rd12;
	mov.f32 	%f103, 0f00000000;
	not.pred 	%p15, %p14;
	@%p15 bra 	$L__BB0_3;
	ld.const.f32 	%f52, [d_F_const];
	ld.global.f32 	%f53, [%rd3+-8];
	fma.rn.f32 	%f103, %f52, %f53, 0f00000000;
$L__BB0_3:
	setp.gt.s32 	%p16, %r1, 0;
	setp.le.s32 	%p17, %r1, %r11;
	and.pred  	%p3, %p16, %p17;
	and.pred  	%p18, %p1, %p3;
	not.pred 	%p19, %p18;
	@%p19 bra 	$L__BB0_5;
	ld.const.f32 	%f54, [d_F_const+4];
	ld.global.f32 	%f55, [%rd3+-4];
	fma.rn.f32 	%f103, %f54, %f55, %f103;
$L__BB0_5:
	setp.lt.s32 	%p20, %r1, 0;
	not.pred 	%p21, %p1;
	or.pred  	%p22, %p21, %p20;
	@%p22 bra 	$L__BB0_7;
	ld.const.f32 	%f56, [d_F_const+8];
	add.s32 	%r23, %r1, %r3;
	mul.wide.s32 	%rd13, %r23, 4;
	add.s64 	%rd14, %rd1, %rd13;
	ld.global.f32 	%f57, [%rd14];
	fma.rn.f32 	%f103, %f56, %f57, %f103;
$L__BB0_7:
	add.s32 	%r24, %r1, 1;
	setp.gt.s32 	%p23, %r1, -2;
	setp.lt.s32 	%p24, %r24, %r11;
	and.pred  	%p4, %p23, %p24;
	and.pred  	%p25, %p1, %p4;
	not.pred 	%p26, %p25;
	@%p26 bra 	$L__BB0_9;
	ld.const.f32 	%f58, [d_F_const+12];
	ld.global.f32 	%f59, [%rd3+4];
	fma.rn.f32 	%f103, %f58, %f59, %f103;
$L__BB0_9:
	add.s32 	%r25, %r1, 2;
	setp.gt.s32 	%p27, %r1, -3;
	setp.lt.s32 	%p28, %r25, %r11;
	and.pred  	%p5, %p27, %p28;
	and.pred  	%p29, %p1, %p5;
	not.pred 	%p30, %p29;
	@%p30 bra 	$L__BB0_11;
	ld.const.f32 	%f60, [d_F_const+16];
	ld.global.f32 	%f61, [%rd3+8];
	fma.rn.f32 	%f103, %f60, %f61, %f103;
$L__BB0_11:
	add.s32 	%r4, %r20, -1;
	setp.ge.u32 	%p31, %r4, %r13;
	add.s32 	%r5, %r3, %r11;
	not.pred 	%p32, %p2;
	cvt.s64.s32 	%rd15, %r5;
	add.s64 	%rd16, %rd2, %rd15;
	shl.b64 	%rd17, %rd16, 2;
	add.s64 	%rd4, %rd1, %rd17;
	or.pred  	%p33, %p31, %p32;
	@%p33 bra 	$L__BB0_13;
	ld.const.f32 	%f62, [d_F_const+20];
	ld.global.f32 	%f63, [%rd4+-8];
	fma.rn.f32 	%f103, %f62, %f63, %f103;
$L__BB0_13:
	setp.ge.u32 	%p34, %r4, %r13;
	not.pred 	%p35, %p3;
	or.pred  	%p36, %p34, %p35;
	@%p36 bra 	$L__BB0_15;
	ld.const.f32 	%f64, [d_F_const+24];
	ld.global.f32 	%f65, [%rd4+-4];
	fma.rn.f32 	%f103, %f64, %f65, %f103;
$L__BB0_15:
	setp.ge.u32 	%p37, %r4, %r13;
	setp.lt.s32 	%p38, %r1, 0;
	or.pred  	%p39, %p37, %p38;
	@%p39 bra 	$L__BB0_17;
	ld.const.f32 	%f66, [d_F_const+28];
	add.s32 	%r26, %r1, %r5;
	mul.wide.s32 	%rd18, %r26, 4;
	add.s64 	%rd19, %rd1, %rd18;
	ld.global.f32 	%f67, [%rd19];
	fma.rn.f32 	%f103, %f66, %f67, %f103;
$L__BB0_17:
	setp.ge.u32 	%p40, %r4, %r13;
	not.pred 	%p41, %p4;
	or.pred  	%p42, %p40, %p41;
	@%p42 bra 	$L__BB0_19;
	ld.const.f32 	%f68, [d_F_const+32];
	ld.global.f32 	%f69, [%rd4+4];
	fma.rn.f32 	%f103, %f68, %f69, %f103;
$L__BB0_19:
	setp.ge.u32 	%p43, %r4, %r13;
	not.pred 	%p44, %p5;
	or.pred  	%p45, %p43, %p44;
	@%p45 bra 	$L__BB0_21;
	ld.const.f32 	%f70, [d_F_const+36];
	ld.global.f32 	%f71, [%rd4+8];
	fma.rn.f32 	%f103, %f70, %f71, %f103;
$L__BB0_21:
	add.s32 	%r6, %r5, %r11;
	cvt.s64.s32 	%rd20, %r6;
	add.s64 	%rd21, %rd2, %rd20;
	shl.b64 	%rd22, %rd21, 2;
	add.s64 	%rd5, %rd1, %rd22;
	not.pred 	%p46, %p2;
	@%p46 bra 	$L__BB0_23;
	ld.const.f32 	%f72, [d_F_const+40];
	ld.global.f32 	%f73, [%rd5+-8];
	fma.rn.f32 	%f103, %f72, %f73, %f103;
$L__BB0_23:
	not.pred 	%p47, %p3;
	@%p47 bra 	$L__BB0_25;
	ld.const.f32 	%f74, [d_F_const+44];
	ld.global.f32 	%f75, [%rd5+-4];
	fma.rn.f32 	%f103, %f74, %f75, %f103;
$L__BB0_25:
	setp.lt.s32 	%p48, %r1, 0;
	@%p48 bra 	$L__BB0_27;
	ld.const.f32 	%f76, [d_F_const+48];
	add.s32 	%r27, %r1, %r6;
	mul.wide.s32 	%rd23, %r27, 4;
	add.s64 	%rd24, %rd1, %rd23;
	ld.global.f32 	%f77, [%rd24];
	fma.rn.f32 	%f103, %f76, %f77, %f103;
$L__BB0_27:
	not.pred 	%p49, %p4;
	@%p49 bra 	$L__BB0_29;
	ld.const.f32 	%f78, [d_F_const+52];
	ld.global.f32 	%f79, [%rd5+4];
	fma.rn.f32 	%f103, %f78, %f79, %f103;
$L__BB0_29:
	@%p44 bra 	$L__BB0_31;
	ld.const.f32 	%f80, [d_F_const+56];
	ld.global.f32 	%f81, [%rd5+8];
	fma.rn.f32 	%f103, %f80, %f81, %f103;
$L__BB0_31:
	add.s32 	%r7, %r20, 1;
	setp.ge.u32 	%p51, %r7, %r13;
	add.s32 	%r8, %r6, %r11;
	not.pred 	%p52, %p2;
	cvt.s64.s32 	%rd25, %r8;
	add.s64 	%rd26, %rd2, %rd25;
	shl.b64 	%rd27, %rd26, 2;
	add.s64 	%rd6, %rd1, %rd27;
	or.pred  	%p53, %p51, %p52;
	@%p53 bra 	$L__BB0_33;
	ld.const.f32 	%f82, [d_F_const+60];
	ld.global.f32 	%f83, [%rd6+-8];
	fma.rn.f32 	%f103, %f82, %f83, %f103;
$L__BB0_33:
	setp.ge.u32 	%p54, %r7, %r13;
	not.pred 	%p55, %p3;
	or.pred  	%p56, %p54, %p55;
	@%p56 bra 	$L__BB0_35;
	ld.const.f32 	%f84, [d_F_const+64];
	ld.global.f32 	%f85, [%rd6+-4];
	fma.rn.f32 	%f103, %f84, %f85, %f103;
$L__BB0_35:
	setp.ge.u32 	%p57, %r7, %r13;
	setp.lt.s32 	%p58, %r1, 0;
	or.pred  	%p59, %p57, %p58;
	@%p59 bra 	$L__BB0_37;
	ld.const.f32 	%f86, [d_F_const+68];
	add.s32 	%r28, %r1, %r8;
	mul.wide.s32 	%rd28, %r28, 4;
	add.s64 	%rd29, %rd1, %rd28;
	ld.global.f32 	%f87, [%rd29];
	fma.rn.f32 	%f103, %f86, %f87, %f103;
$L__BB0_37:
	setp.ge.u32 	%p60, %r7, %r13;
	not.pred 	%p61, %p4;
	or.pred  	%p62, %p60, %p61;
	@%p62 bra 	$L__BB0_39;
	ld.const.f32 	%f88, [d_F_const+72];
	ld.global.f32 	%f89, [%rd6+4];
	fma.rn.f32 	%f103, %f88, %f89, %f103;
$L__BB0_39:
	setp.ge.u32 	%p63, %r7, %r13;
	not.pred 	%p64, %p5;
	or.pred  	%p65, %p63, %p64;
	@%p65 bra 	$L__BB0_41;
	ld.const.f32 	%f90, [d_F_const+76];
	ld.global.f32 	%f91, [%rd6+8];
	fma.rn.f32 	%f103, %f90, %f91, %f103;
$L__BB0_41:
	add.s32 	%r9, %r20, 2;
	setp.ge.u32 	%p66, %r9, %r13;
	add.s32 	%r10, %r8, %r11;
	not.pred 	%p67, %p2;
	cvt.s64.s32 	%rd30, %r10;
	add.s64 	%rd31, %rd2, %rd30;
	shl.b64 	%rd32, %rd31, 2;
	add.s64 	%rd7, %rd1, %rd32;
	or.pred  	%p68, %p66, %p67;
	@%p68 bra 	$L__BB0_43;
	ld.const.f32 	%f92, [d_F_const+80];
	ld.global.f32 	%f93, [%rd7+-8];
	fma.rn.f32 	%f103, %f92, %f93, %f103;
$L__BB0_43:
	setp.ge.u32 	%p69, %r9, %r13;
	not.pred 	%p70, %p3;
	or.pred  	%p71, %p69, %p70;
	@%p71 bra 	$L__BB0_45;
	ld.const.f32 	%f94, [d_F_const+84];
	ld.global.f32 	%f95, [%rd7+-4];
	fma.rn.f32 	%f103, %f94, %f95, %f103;
$L__BB0_45:
	setp.ge.u32 	%p72, %r9, %r13;
	setp.lt.s32 	%p73, %r1, 0;
	or.pred  	%p74, %p72, %p73;
	@%p74 bra 	$L__BB0_47;
	ld.const.f32 	%f96, [d_F_const+88];
	add.s32 	%r29, %r1, %r10;
	mul.wide.s32 	%rd33, %r29, 4;
	add.s64 	%rd34, %rd1, %rd33;
	ld.global.f32 	%f97, [%rd34];
	fma.rn.f32 	%f103, %f96, %f97, %f103;
$L__BB0_47:
	setp.ge.u32 	%p75, %r9, %r13;
	not.pred 	%p76, %p4;
	or.pred  	%p77, %p75, %p76;
	@%p77 bra 	$L__BB0_49;
	ld.const.f32 	%f98, [d_F_const+92];
	ld.global.f32 	%f99, [%rd7+4];
	fma.rn.f32 	%f103, %f98, %f99, %f103;
$L__BB0_49:
	setp.ge.u32 	%p78, %r9, %r13;
	or.pred  	%p80, %p78, %p64;
	@%p80 bra 	$L__BB0_51;
	ld.const.f32 	%f100, [d_F_const+96];
	ld.global.f32 	%f101, [%rd7+8];
	fma.rn.f32 	%f103, %f100, %f101, %f103;
$L__BB0_51:
	add.s32 	%r30, %r6, %r1;
	cvta.to.global.u64 	%rd35, %rd8;
	mul.wide.s32 	%rd36, %r30, 4;
	add.s64 	%rd37, %rd35, %rd36;
	st.global.f32 	[%rd37], %f103;
$L__BB0_52:
	ret;

}


// ===== COMPILED SASS (sm_100) =====

	.target	sm_100

	.elftype	@"ET_EXEC"


//--------------------- .note.nv.tkinfo           --------------------------
	.section	.note.nv.tkinfo,"",@"SHT_NOTE"
	.sectionflags	@"SHF_NOTE_NV_TKINFO"
	.tkinfo
        /*0018*/ 	.word	0x00000002
        /*0030*/ 	.string	""
        /*0030*/ 	.string	"ptxas"
        /*0030*/ 	.string	"Cuda compilation tools, release 13.0, V13.0.88"
        /*0030*/ 	.string	"Build cuda_13.0.r13.0/compiler.36424714_0"
        /*0030*/ 	.string	"-arch sm_100 -m 64 "



//--------------------- .note.nv.cuinfo           --------------------------
	.section	.note.nv.cuinfo,"",@"SHT_NOTE"
	.sectionflags	@"SHF_NOTE_NV_CUINFO"
        /*0018*/ 	.short	0x0002
        /*001a*/ 	.short	0x0064
        /*001c*/ 	.short	0x0082
	.zero		2


//--------------------- .nv.info                  --------------------------
	.section	.nv.info,"",@"SHT_CUDA_INFO"
	.align	4


	//----- nvinfo : EIATTR_REGCOUNT
	.align		4
        /*0000*/ 	.byte	0x04, 0x2f
        /*0002*/ 	.short	(.L_2 - .L_1)
	.align		4
.L_1:
        /*0004*/ 	.word	index@(_Z34convolution_2D_constant_mem_kernelPKfPfii)
        /*0008*/ 	.word	0x0000001c


	//----- nvinfo : EIATTR_FRAME_SIZE
	.align		4
.L_2:
        /*000c*/ 	.byte	0x04, 0x11
        /*000e*/ 	.short	(.L_4 - .L_3)
	.align		4
.L_3:
        /*0010*/ 	.word	index@(_Z34convolution_2D_constant_mem_kernelPKfPfii)
        /*0014*/ 	.word	0x00000000


	//----- nvinfo : EIATTR_MIN_STACK_SIZE
	.align		4
.L_4:
        /*0018*/ 	.byte	0x04, 0x12
        /*001a*/ 	.short	(.L_6 - .L_5)
	.align		4
.L_5:
        /*001c*/ 	.word	index@(_Z34convolution_2D_constant_mem_kernelPKfPfii)
        /*0020*/ 	.word	0x00000000
.L_6:


//--------------------- .nv.compat                --------------------------
	.section	.nv.compat,"",@"SHT_CUDA_COMPAT_INFO"
	.align	4
        /*0000*/ 	.byte	0x02, 0x09, 0x00, 0x00, 0x02, 0x02, 0x01, 0x00, 0x02, 0x05, 0x05, 0x00, 0x03, 0x07, 0x01, 0x01
        /*0010*/ 	.byte	0x02, 0x03, 0x00, 0x00, 0x02, 0x06, 0x01, 0x00, 0x04, 0x0b, 0x08, 0x00, 0x09, 0x00, 0x00, 0x00
        /*0020*/ 	.byte	0x00, 0x00, 0x00, 0x00


//--------------------- .nv.info._Z34convolution_2D_constant_mem_kernelPKfPfii --------------------------
	.section	.nv.info._Z34convolution_2D_constant_mem_kernelPKfPfii,"",@"SHT_CUDA_INFO"
	.sectionflags	@""
	.align	4


	//----- nvinfo : EIATTR_CUDA_API_VERSION
	.align		4
        /*0000*/ 	.byte	0x04, 0x37
        /*0002*/ 	.short	(.L_8 - .L_7)
.L_7:
        /*0004*/ 	.word	0x00000082


	//----- nvinfo : EIATTR_KPARAM_INFO
	.align		4
.L_8:
        /*0008*/ 	.byte	0x04, 0x17
        /*000a*/ 	.short	(.L_10 - .L_9)
.L_9:
        /*000c*/ 	.word	0x00000000
        /*0010*/ 	.short	0x0003
        /*0012*/ 	.short	0x0014
        /*0014*/ 	.byte	0x00, 0xf0, 0x11, 0x00


	//----- nvinfo : EIATTR_KPARAM_INFO
	.align		4
.L_10:
        /*0018*/ 	.byte	0x04, 0x17
        /*001a*/ 	.short	(.L_12 - .L_11)
.L_11:
        /*001c*/ 	.word	0x00000000
        /*0020*/ 	.short	0x0002
        /*0022*/ 	.short	0x0010
        /*0024*/ 	.byte	0x00, 0xf0, 0x11, 0x00


	//----- nvinfo : EIATTR_KPARAM_INFO
	.align		4
.L_12:
        /*0028*/ 	.byte	0x04, 0x17
        /*002a*/ 	.short	(.L_14 - .L_13)
.L_13:
        /*002c*/ 	.word	0x00000000
        /*0030*/ 	.short	0x0001
        /*0032*/ 	.short	0x0008
        /*0034*/ 	.byte	0x00, 0xf5, 0x21, 0x00


	//----- nvinfo : EIATTR_KPARAM_INFO
	.align		4
.L_14:
        /*0038*/ 	.byte	0x04, 0x17
        /*003a*/ 	.short	(.L_16 - .L_15)
.L_15:
        /*003c*/ 	.word	0x00000000
        /*0040*/ 	.short	0x0000
        /*0042*/ 	.short	0x0000
        /*0044*/ 	.byte	0x00, 0xf5, 0x21, 0x00


	//----- nvinfo : EIATTR_SPARSE_MMA_MASK
	.align		4
.L_16:
        /*0048*/ 	.byte	0x03, 0x50
        /*004a*/ 	.short	0x0000


	//----- nvinfo : EIATTR_MAXREG_COUNT
	.align		4
        /*004c*/ 	.byte	0x03, 0x1b
        /*004e*/ 	.short	0x00ff


	//----- nvinfo : EIATTR_MERCURY_ISA_VERSION
	.align		4
        /*0050*/ 	.byte	0x03, 0x5f
        /*0052*/ 	.short	0x0101


	//----- nvinfo : EIATTR_VRC_CTA_INIT_COUNT
	.align		4
        /*0054*/ 	.byte	0x02, 0x4a
	.zero		1
	.zero		1


	//----- nvinfo : EIATTR_EXIT_INSTR_OFFSETS
	.align		4
        /*0058*/ 	.byte	0x04, 0x1c
        /*005a*/ 	.short	(.L_18 - .L_17)


	//   ....[0]....
.L_17:
        /*005c*/ 	.word	0x000000c0


	//   ....[1]....
        /*0060*/ 	.word	0x00000ad0


	//----- nvinfo : EIATTR_CBANK_PARAM_SIZE
	.align		4
.L_18:
        /*0064*/ 	.byte	0x03, 0x19
        /*0066*/ 	.short	0x0018


	//----- nvinfo : EIATTR_PARAM_CBANK
	.align		4
        /*0068*/ 	.byte	0x04, 0x0a
        /*006a*/ 	.short	(.L_20 - .L_19)
	.align		4
.L_19:
        /*006c*/ 	.word	index@(.nv.constant0._Z34convolution_2D_constant_mem_kernelPKfPfii)
        /*0070*/ 	.short	0x0380
        /*0072*/ 	.short	0x0018


	//----- nvinfo : EIATTR_SW_WAR
	.align		4
.L_20:
        /*0074*/ 	.byte	0x04, 0x36
        /*0076*/ 	.short	(.L_22 - .L_21)
.L_21:
        /*0078*/ 	.word	0x00000008
.L_22:


//--------------------- .nv.callgraph             --------------------------
	.section	.nv.callgraph,"",@"SHT_CUDA_CALLGRAPH"
	.align	4
	.sectionentsize	8
	.align		4
        /*0000*/ 	.word	0x00000000
	.align		4
        /*0004*/ 	.word	0xffffffff
	.align		4
        /*0008*/ 	.word	0x00000000
	.align		4
        /*000c*/ 	.word	0xfffffffe
	.align		4
        /*0010*/ 	.word	0x00000000
	.align		4
        /*0014*/ 	.word	0xfffffffd
	.align		4
        /*0018*/ 	.word	0x00000000
	.align		4
        /*001c*/ 	.word	0xfffffffc


//--------------------- .nv.constant3             --------------------------
	.section	.nv.constant3,"a",@progbits
	.align	4
.nv.constant3:
	.type		d_F_const,@object
	.size		d_F_const,(.L_0 - d_F_const)
d_F_const:
	.zero		100
.L_0:


//--------------------- .text._Z34convolution_2D_constant_mem_kernelPKfPfii --------------------------
	.section	.text._Z34convolution_2D_constant_mem_kernelPKfPfii,"ax",@progbits
	.align	128
        .global         _Z34convolution_2D_constant_mem_kernelPKfPfii
        .type           _Z34convolution_2D_constant_mem_kernelPKfPfii,@function
        .size           _Z34convolution_2D_constant_mem_kernelPKfPfii,(.L_x_1 - _Z34convolution_2D_constant_mem_kernelPKfPfii)
        .other          _Z34convolution_2D_constant_mem_kernelPKfPfii,@"STO_CUDA_ENTRY STV_DEFAULT"
_Z34convolution_2D_constant_mem_kernelPKfPfii:
.text._Z34convolution_2D_constant_mem_kernelPKfPfii:
[----:B------:R-:W-:Y:S01]  /*0000*/  LDC R1, c[0x0][0x37c] ;  /* 0x0000df00ff017b82 */ /* 0x000fe20000000800 */
[----:B------:R-:W0:Y:S07]  /*0010*/  S2R R3, SR_TID.Y ;  /* 0x0000000000037919 */ /* 0x000e2e0000002200 */
[----:B------:R-:W1:Y:S01]  /*0020*/  LDC R5, c[0x0][0x360] ;  /* 0x0000d800ff057b82 */ /* 0x000e620000000800 */
[----:B------:R-:W2:Y:S01]  /*0030*/  LDCU.64 UR6, c[0x0][0x390] ;  /* 0x00007200ff0677ac */ /* 0x000ea20008000a00 */
[----:B------:R-:W1:Y:S06]  /*0040*/  S2R R0, SR_TID.X ;  /* 0x0000000000007919 */ /* 0x000e6c0000002100 */
[----:B------:R-:W0:Y:S08]  /*0050*/  S2UR UR5, SR_CTAID.Y ;  /* 0x00000000000579c3 */ /* 0x000e300000002600 */
[----:B------:R-:W0:Y:S08]  /*0060*/  LDC R6, c[0x0][0x364] ;  /* 0x0000d900ff067b82 */ /* 0x000e300000000800 */
[----:B------:R-:W1:Y:S01]  /*0070*/  S2UR UR4, SR_CTAID.X ;  /* 0x00000000000479c3 */ /* 0x000e620000002500 */
[----:B0-----:R-:W-:-:S05]  /*0080*/  IMAD R6, R6, UR5, R3 ;  /* 0x0000000506067c24 */ /* 0x001fca000f8e0203 */
[----:B--2---:R-:W-:Y:S01]  /*0090*/  ISETP.GE.AND P0, PT, R6, UR7, PT ;  /* 0x0000000706007c0c */ /* 0x004fe2000bf06270 */
[----:B-1----:R-:W-:-:S05]  /*00a0*/  IMAD R5, R5, UR4, R0 ;  /* 0x0000000405057c24 */ /* 0x002fca000f8e0200 */
[----:B------:R-:W-:-:S13]  /*00b0*/  ISETP.GE.OR P0, PT, R5, UR6, P0 ;  /* 0x0000000605007c0c */ /* 0x000fda0008706670 */
[----:B------:R-:W-:Y:S05]  /*00c0*/  @P0 EXIT ;  /* 0x000000000000094d */ /* 0x000fea0003800000 */
[----:B------:R-:W0:Y:S01]  /*00d0*/  LDCU.64 UR8, c[0x0][0x380] ;  /* 0x00007000ff0877ac */ /* 0x000e220008000a00 */
[----:B------:R-:W-:Y:S01]  /*00e0*/  VIADD R0, R6, 0xfffffffe ;  /* 0xfffffffe06007836 */ /* 0x000fe20000000000 */
[----:B------:R-:W-:Y:S01]  /*00f0*/  SHF.R.S32.HI R7, RZ, 0x1f, R5 ;  /* 0x0000001fff077819 */ /* 0x000fe20000011405 */
[----:B------:R-:W-:Y:S01]  /*0100*/  VIADD R2, R5, 0xfffffffe ;  /* 0xfffffffe05027836 */ /* 0x000fe20000000000 */
[----:B------:R-:W1:Y:S01]  /*0110*/  LDCU.64 UR4, c[0x0][0x358] ;  /* 0x00006b00ff0477ac */ /* 0x000e620008000a00 */
[C---:B------:R-:W-:Y:S01]  /*0120*/  IMAD R10, R0.reuse, UR6, RZ ;  /* 0x00000006000a7c24 */ /* 0x040fe2000f8e02ff */
[----:B------:R-:W-:Y:S02]  /*0130*/  ISETP.GE.AND P1, PT, R0, UR7, PT ;  /* 0x0000000700007c0c */ /* 0x000fe4000bf26270 */
[----:B------:R-:W-:Y:S02]  /*0140*/  ISETP.GE.AND P4, PT, R2, UR6, PT ;  /* 0x0000000602007c0c */ /* 0x000fe4000bf86270 */
[----:B------:R-:W-:-:S02]  /*0150*/  ISETP.GT.U32.AND P1, PT, R6, 0x1, !P1 ;  /* 0x000000010600780c */ /* 0x000fc40004f24070 */
[C---:B------:R-:W-:Y:S02]  /*0160*/  ISETP.GT.AND P4, PT, R5.reuse, 0x1, !P4 ;  /* 0x000000010500780c */ /* 0x040fe40006784270 */
[----:B------:R-:W-:Y:S02]  /*0170*/  IADD3 R0, P0, PT, R5, R10, RZ ;  /* 0x0000000a05007210 */ /* 0x000fe40007f1e0ff */
[----:B------:R-:W-:Y:S02]  /*0180*/  PLOP3.LUT P6, PT, P1, P4, PT, 0x80, 0x8 ;  /* 0x000000000008781c */ /* 0x000fe40000fc9070 */
[----:B------:R-:W-:Y:S02]  /*0190*/  LEA.HI.X.SX32 R3, R10, R7, 0x1, P0 ;  /* 0x000000070a037211 */ /* 0x000fe400000f0eff */
[----:B0-----:R-:W-:-:S04]  /*01a0*/  LEA R2, P0, R0, UR8, 0x2 ;  /* 0x0000000800027c11 */ /* 0x001fc8000f8010ff */
[----:B------:R-:W-:-:S05]  /*01b0*/  LEA.HI.X R3, R0, UR9, R3, 0x2, P0 ;  /* 0x0000000900037c11 */ /* 0x000fca00080f1403 */
[----:B-1----:R-:W2:Y:S01]  /*01c0*/  @P6 LDG.E R0, desc[UR4][R2.64+-0x8] ;  /* 0xfffff80402006981 */ /* 0x002ea2000c1e1900 */
[C---:B------:R-:W-:Y:S01]  /*01d0*/  ISETP.LT.OR P0, PT, R5.reuse, RZ, !P1 ;  /* 0x000000ff0500720c */ /* 0x040fe20004f01670 */
[----:B------:R-:W2:Y:S01]  /*01e0*/  @P6 LDC R13, c[0x3][RZ] ;  /* 0x00c00000ff0d6b82 */ /* 0x000ea20000000800 */
[----:B------:R-:W-:-:S04]  /*01f0*/  ISETP.GT.AND P3, PT, R5, UR6, PT ;  /* 0x0000000605007c0c */ /* 0x000fc8000bf64270 */
[----:B------:R-:W-:-:S04]  /*0200*/  ISETP.GT.AND P3, PT, R5, RZ, !P3 ;  /* 0x000000ff0500720c */ /* 0x000fc80005f64270 */
[----:B------:R-:W-:-:S03]  /*0210*/  PLOP3.LUT P5, PT, P1, P3, PT, 0x80, 0x8 ;  /* 0x000000000008781c */ /* 0x000fc60000fa7070 */
[----:B------:R-:W0:Y:S01]  /*0220*/  @!P0 LDC.64 R8, c[0x0][0x380] ;  /* 0x0000e000ff088b82 */ /* 0x000e220000000a00 */
[C---:B------:R-:W-:Y:S02]  /*0230*/  @!P0 IMAD.IADD R11, R5.reuse, 0x1, R10 ;  /* 0x00000001050b8824 */ /* 0x040fe400078e020a */
[----:B------:R-:W-:-:S05]  /*0240*/  VIADD R4, R5, 0x1 ;  /* 0x0000000105047836 */ /* 0x000fca0000000000 */
[----:B------:R-:W1:Y:S08]  /*0250*/  @!P0 LDC R14, c[0x3][0x8] ;  /* 0x00c00200ff0e8b82 */ /* 0x000e700000000800 */
[----:B------:R-:W3:Y:S01]  /*0260*/  @P5 LDC R12, c[0x3][0x4] ;  /* 0x00c00100ff0c5b82 */ /* 0x000ee20000000800 */
[----:B0-----:R-:W-:-:S07]  /*0270*/  @!P0 IMAD.WIDE R8, R11, 0x4, R8 ;  /* 0x000000040b088825 */ /* 0x001fce00078e0208 */
[----:B------:R-:W0:Y:S01]  /*0280*/  @P3 LDC R18, c[0x3][0x2c] ;  /* 0x00c00b00ff123b82 */ /* 0x000e220000000800 */
[----:B------:R-:W3:Y:S04]  /*0290*/  @P5 LDG.E R11, desc[UR4][R2.64+-0x4] ;  /* 0xfffffc04020b5981 */ /* 0x000ee8000c1e1900 */
[----:B------:R-:W1:Y:S01]  /*02a0*/  @!P0 LDG.E R9, desc[UR4][R8.64] ;  /* 0x0000000408098981 */ /* 0x000e62000c1e1900 */
[----:B------:R-:W-:Y:S01]  /*02b0*/  ISETP.GE.AND P2, PT, R4, UR6, PT ;  /* 0x0000000604007c0c */ /* 0x000fe2000bf46270 */
[----:B------:R-:W-:-:S03]  /*02c0*/  IMAD.MOV.U32 R4, RZ, RZ, RZ ;  /* 0x000000ffff047224 */ /* 0x000fc600078e00ff */
[----:B------:R-:W-:-:S13]  /*02d0*/  ISETP.GT.AND P2, PT, R5, -0x2, !P2 ;  /* 0xfffffffe0500780c */ /* 0x000fda0005744270 */
[----:B------:R-:W4:Y:S01]  /*02e0*/  @P2 LDC R22, c[0x3][0x34] ;  /* 0x00c00d00ff162b82 */ /* 0x000f220000000800 */
[----:B--2---:R-:W-:Y:S01]  /*02f0*/  @P6 FFMA R4, R0, R13, RZ ;  /* 0x0000000d00046223 */ /* 0x004fe200000000ff */
[----:B------:R-:W-:-:S13]  /*0300*/  PLOP3.LUT P6, PT, P1, P2, PT, 0x80, 0x8 ;  /* 0x000000000008781c */ /* 0x000fda0000fc5070 */
[----:B------:R-:W2:Y:S01]  /*0310*/  @P6 LDG.E R13, desc[UR4][R2.64+0x4] ;  /* 0x00000404020d6981 */ /* 0x000ea2000c1e1900 */
[----:B------:R-:W-:Y:S02]  /*0320*/  VIADD R0, R5, 0x2 ;  /* 0x0000000205007836 */ /* 0x000fe40000000000 */
[----:B---3--:R-:W-:-:S03]  /*0330*/  @P5 FFMA R4, R11, R12, R4 ;  /* 0x0000000c0b045223 */ /* 0x008fc60000000004 */
[----:B------:R-:W-:Y:S01]  /*0340*/  ISETP.GE.AND P5, PT, R0, UR6, PT ;  /* 0x0000000600007c0c */ /* 0x000fe2000bfa6270 */
[----:B------:R-:W-:Y:S02]  /*0350*/  VIADD R0, R10, UR6 ;  /* 0x000000060a007c36 */ /* 0x000fe40008000000 */
[----:B-1----:R-:W-:Y:S01]  /*0360*/  @!P0 FFMA R4, R9, R14, R4 ;  /* 0x0000000e09048223 */ /* 0x002fe20000000004 */
[C---:B------:R-:W-:Y:S01]  /*0370*/  ISETP.GT.AND P0, PT, R5.reuse, -0x3, !P5 ;  /* 0xfffffffd0500780c */ /* 0x040fe20006f04270 */
[----:B------:R-:W-:Y:S01]  /*0380*/  VIADD R14, R6, 0xffffffff ;  /* 0xffffffff060e7836 */ /* 0x000fe20000000000 */
[----:B------:R-:W-:Y:S02]  /*0390*/  IADD3 R9, P5, PT, R5, R0, RZ ;  /* 0x0000000005097210 */ /* 0x000fe40007fbe0ff */
[----:B------:R-:W-:Y:S02]  /*03a0*/  PLOP3.LUT P1, PT, P1, P0, PT, 0x80, 0x8 ;  /* 0x000000000008781c */ /* 0x000fe40000f21070 */
[----:B------:R-:W-:-:S02]  /*03b0*/  LEA.HI.X.SX32 R10, R0, R7, 0x1, P5 ;  /* 0x00000007000a7211 */ /* 0x000fc400028f0eff */
[----:B------:R-:W-:-:S04]  /*03c0*/  LEA R8, P5, R9, UR8, 0x2 ;  /* 0x0000000809087c11 */ /* 0x000fc8000f8a10ff */
[----:B------:R-:W-:Y:S01]  /*03d0*/  LEA.HI.X R9, R9, UR9, R10, 0x2, P5 ;  /* 0x0000000909097c11 */ /* 0x000fe2000a8f140a */
[----:B------:R-:W-:Y:S01]  /*03e0*/  VIADD R16, R0, UR6 ;  /* 0x0000000600107c36 */ /* 0x000fe20008000000 */
[C---:B------:R-:W-:Y:S01]  /*03f0*/  ISETP.GE.U32.OR P5, PT, R14.reuse, UR7, !P4 ;  /* 0x000000070e007c0c */ /* 0x040fe2000e7a6470 */
[----:B------:R-:W2:Y:S02]  /*0400*/  @P6 LDC R10, c[0x3][0xc] ;  /* 0x00c00300ff0a6b82 */ /* 0x000ea40000000800 */
[----:B------:R-:W3:Y:S06]  /*0410*/  @P1 LDG.E R3, desc[UR4][R2.64+0x8] ;  /* 0x0000080402031981 */ /* 0x000eec000c1e1900 */
[----:B------:R-:W1:Y:S04]  /*0420*/  @P0 LDC R24, c[0x3][0x38] ;  /* 0x00c00e00ff180b82 */ /* 0x000e680000000800 */
[----:B------:R-:W5:Y:S04]  /*0430*/  @!P5 LDG.E R11, desc[UR4][R8.64+-0x8] ;  /* 0xfffff804080bd981 */ /* 0x000f68000c1e1900 */
[----:B------:R-:W5:Y:S01]  /*0440*/  @!P5 LDC R12, c[0x3][0x14] ;  /* 0x00c00500ff0cdb82 */ /* 0x000f620000000800 */
[----:B--2---:R-:W-:Y:S01]  /*0450*/  @P6 FFMA R4, R13, R10, R4 ;  /* 0x0000000a0d046223 */ /* 0x004fe20000000004 */
[----:B------:R-:W-:-:S06]  /*0460*/  ISETP.GE.U32.OR P6, PT, R14, UR7, !P3 ;  /* 0x000000070e007c0c */ /* 0x000fcc000dfc6470 */
[----:B------:R-:W3:Y:S07]  /*0470*/  @P1 LDC R10, c[0x3][0x10] ;  /* 0x00c00400ff0a1b82 */ /* 0x000eee0000000800 */
[----:B------:R-:W2:Y:S01]  /*0480*/  @!P6 LDG.E R13, desc[UR4][R8.64+-0x4] ;  /* 0xfffffc04080de981 */ /* 0x000ea2000c1e1900 */
[----:B---3--:R-:W-:Y:S01]  /*0490*/  @P1 FFMA R4, R3, R10, R4 ;  /* 0x0000000a03041223 */ /* 0x008fe20000000004 */
[----:B------:R-:W-:Y:S01]  /*04a0*/  ISETP.GE.AND P1, PT, R5, RZ, PT ;  /* 0x000000ff0500720c */ /* 0x000fe20003f26270 */
[----:B------:R-:W2:Y:S02]  /*04b0*/  @!P6 LDC R10, c[0x3][0x18] ;  /* 0x00c00600ff0aeb82 */ /* 0x000ea40000000800 */
[----:B-----5:R-:W-:Y:S01]  /*04c0*/  @!P5 FFMA R4, R11, R12, R4 ;  /* 0x0000000c0b04d223 */ /* 0x020fe20000000004 */
[----:B------:R-:W-:Y:S01]  /*04d0*/  ISETP.GE.U32.OR P5, PT, R14, UR7, !P1 ;  /* 0x000000070e007c0c */ /* 0x000fe2000cfa6470 */
[----:B------:R-:W-:-:S08]  /*04e0*/  IMAD.IADD R15, R5, 0x1, R16 ;  /* 0x00000001050f7824 */ /* 0x000fd000078e0210 */
[----:B------:R-:W3:Y:S08]  /*04f0*/  @P1 LDC R20, c[0x3][0x30] ;  /* 0x00c00c00ff141b82 */ /* 0x000ef00000000800 */
[----:B------:R-:W5:Y:S01]  /*0500*/  @!P5 LDC.64 R2, c[0x0][0x380] ;  /* 0x0000e000ff02db82 */ /* 0x000f620000000a00 */
[----:B------:R-:W-:-:S04]  /*0510*/  @!P5 IMAD.IADD R11, R5, 0x1, R0 ;  /* 0x00000001050bd824 */ /* 0x000fc800078e0200 */
[----:B-----5:R-:W-:-:S06]  /*0520*/  @!P5 IMAD.WIDE R2, R11, 0x4, R2 ;  /* 0x000000040b02d825 */ /* 0x020fcc00078e0202 */
[----:B------:R-:W5:Y:S01]  /*0530*/  @!P5 LDG.E R3, desc[UR4][R2.64] ;  /* 0x000000040203d981 */ /* 0x000f62000c1e1900 */
[----:B--2---:R-:W-:Y:S01]  /*0540*/  @!P6 FFMA R4, R13, R10, R4 ;  /* 0x0000000a0d04e223 */ /* 0x004fe20000000004 */
[----:B------:R-:W-:Y:S01]  /*0550*/  ISETP.GE.U32.OR P6, PT, R14, UR7, !P2 ;  /* 0x000000070e007c0c */ /* 0x000fe2000d7c6470 */
[----:B------:R-:W5:-:S12]  /*0560*/  @!P5 LDC R10, c[0x3][0x1c] ;  /* 0x00c00700ff0adb82 */ /* 0x000f580000000800 */
[----:B------:R-:W2:Y:S01]  /*0570*/  @!P6 LDG.E R13, desc[UR4][R8.64+0x4] ;  /* 0x00000404080de981 */ /* 0x000ea2000c1e1900 */
[----:B------:R-:W2:Y:S01]  /*0580*/  @!P6 LDC R12, c[0x3][0x20] ;  /* 0x00c00800ff0ceb82 */ /* 0x000ea20000000800 */
[----:B-----5:R-:W-:-:S07]  /*0590*/  @!P5 FFMA R4, R3, R10, R4 ;  /* 0x0000000a0304d223 */ /* 0x020fce0000000004 */
[----:B------:R-:W5:Y:S01]  /*05a0*/  @P1 LDC.64 R10, c[0x0][0x380] ;  /* 0x0000e000ff0a1b82 */ /* 0x000f620000000a00 */
[----:B------:R-:W-:Y:S01]  /*05b0*/  ISETP.GE.U32.OR P5, PT, R14, UR7, !P0 ;  /* 0x000000070e007c0c */ /* 0x000fe2000c7a6470 */
[----:B------:R-:W-:-:S12]  /*05c0*/  VIADD R14, R16, UR6 ;  /* 0x00000006100e7c36 */ /* 0x000fd80008000000 */
[----:B------:R0:W4:Y:S01]  /*05d0*/  @!P5 LDG.E R9, desc[UR4][R8.64+0x8] ;  /* 0x000008040809d981 */ /* 0x000122000c1e1900 */
[----:B-----5:R-:W-:Y:S01]  /*05e0*/  @P1 IMAD.WIDE R10, R15, 0x4, R10 ;  /* 0x000000040f0a1825 */ /* 0x020fe200078e020a */
[----:B0-----:R-:W4:Y:S05]  /*05f0*/  @!P5 LDC R8, c[0x3][0x24] ;  /* 0x00c00900ff08db82 */ /* 0x001f2a0000000800 */
[----:B------:R0:W3:Y:S01]  /*0600*/  @P1 LDG.E R11, desc[UR4][R10.64] ;  /* 0x000000040a0b1981 */ /* 0x0000e2000c1e1900 */
[----:B--2---:R-:W-:Y:S01]  /*0610*/  @!P6 FFMA R4, R13, R12, R4 ;  /* 0x0000000c0d04e223 */ /* 0x004fe20000000004 */
[----:B------:R-:W-:-:S04]  /*0620*/  IADD3 R0, P6, PT, R5, R16, RZ ;  /* 0x0000001005007210 */ /* 0x000fc80007fde0ff */
[----:B------:R-:W-:Y:S02]  /*0630*/  LEA.HI.X.SX32 R13, R16, R7, 0x1, P6 ;  /* 0x00000007100d7211 */ /* 0x000fe400030f0eff */
[----:B------:R-:W-:-:S04]  /*0640*/  LEA R12, P6, R0, UR8, 0x2 ;  /* 0x00000008000c7c11 */ /* 0x000fc8000f8c10ff */
[----:B------:R-:W-:Y:S02]  /*0650*/  LEA.HI.X R13, R0, UR9, R13, 0x2, P6 ;  /* 0x00000009000d7c11 */ /* 0x000fe4000b0f140d */
[----:B------:R-:W-:Y:S01]  /*0660*/  IADD3 R3, P6, PT, R5, R14, RZ ;  /* 0x0000000e05037210 */ /* 0x000fe20007fde0ff */
[----:B------:R-:W-:Y:S02]  /*0670*/  VIADD R0, R6, 0x1 ;  /* 0x0000000106007836 */ /* 0x000fe40000000000 */
[----:B------:R-:W2:Y:S01]  /*0680*/  @P4 LDG.E R17, desc[UR4][R12.64+-0x8] ;  /* 0xfffff8040c114981 */ /* 0x000ea2000c1e1900 */
[----:B------:R-:W-:Y:S02]  /*0690*/  LEA.HI.X.SX32 R16, R14, R7, 0x1, P6 ;  /* 0x000000070e107211 */ /* 0x000fe400030f0eff */
[C---:B------:R-:W-:Y:S01]  /*06a0*/  LEA R2, P6, R3.reuse, UR8, 0x2 ;  /* 0x0000000803027c11 */ /* 0x040fe2000f8c10ff */
[----:B------:R-:W5:Y:S03]  /*06b0*/  @P3 LDG.E R19, desc[UR4][R12.64+-0x4] ;  /* 0xfffffc040c133981 */ /* 0x000f66000c1e1900 */
[----:B------:R-:W-:Y:S01]  /*06c0*/  LEA.HI.X R3, R3, UR9, R16, 0x2, P6 ;  /* 0x0000000903037c11 */ /* 0x000fe2000b0f1410 */
[----:B------:R-:W3:Y:S01]  /*06d0*/  @P2 LDG.E R21, desc[UR4][R12.64+0x4] ;  /* 0x000004040c152981 */ /* 0x000ee2000c1e1900 */
[C---:B------:R-:W-:Y:S01]  /*06e0*/  ISETP.GE.U32.OR P6, PT, R0.reuse, UR7, !P4 ;  /* 0x0000000700007c0c */ /* 0x040fe2000e7c6470 */
[----:B------:R-:W2:Y:S02]  /*06f0*/  @P4 LDC R16, c[0x3][0x28] ;  /* 0x00c00a00ff104b82 */ /* 0x000ea40000000800 */
[----:B------:R1:W3:Y:S10]  /*0700*/  @P0 LDG.E R23, desc[UR4][R12.64+0x8] ;  /* 0x000008040c170981 */ /* 0x0002f4000c1e1900 */
[----:B------:R-:W3:Y:S01]  /*0710*/  @!P6 LDG.E R25, desc[UR4][R2.64+-0x8] ;  /* 0xfffff8040219e981 */ /* 0x000ee2000c1e1900 */
[----:B0-----:R-:W0:Y:S01]  /*0720*/  @!P6 LDC R10, c[0x3][0x3c] ;  /* 0x00c00f00ff0aeb82 */ /* 0x001e220000000800 */
[----:B----4-:R-:W-:Y:S01]  /*0730*/  @!P5 FFMA R4, R9, R8, R4 ;  /* 0x000000080904d223 */ /* 0x010fe20000000004 */
[----:B------:R-:W-:-:S13]  /*0740*/  ISETP.GE.U32.OR P5, PT, R0, UR7, !P1 ;  /* 0x0000000700007c0c */ /* 0x000fda000cfa6470 */
[----:B------:R-:W4:Y:S08]  /*0750*/  @!P5 LDC.64 R8, c[0x0][0x380] ;  /* 0x0000e000ff08db82 */ /* 0x000f300000000a00 */
[----:B-1----:R-:W1:Y:S01]  /*0760*/  @!P5 LDC R13, c[0x3][0x44] ;  /* 0x00c01100ff0ddb82 */ /* 0x002e620000000800 */
[----:B--2---:R-:W-:-:S04]  /*0770*/  @P4 FFMA R4, R17, R16, R4 ;  /* 0x0000001011044223 */ /* 0x004fc80000000004 */
[----:B-----5:R-:W-:-:S04]  /*0780*/  @P3 FFMA R4, R19, R18, R4 ;  /* 0x0000001213043223 */ /* 0x020fc80000000004 */
[----:B---3--:R-:W-:-:S04]  /*0790*/  @P1 FFMA R4, R11, R20, R4 ;  /* 0x000000140b041223 */ /* 0x008fc80000000004 */
[----:B------:R-:W-:-:S04]  /*07a0*/  @P2 FFMA R4, R21, R22, R4 ;  /* 0x0000001615042223 */ /* 0x000fc80000000004 */
[----:B------:R-:W-:-:S04]  /*07b0*/  @P0 FFMA R4, R23, R24, R4 ;  /* 0x0000001817040223 */ /* 0x000fc80000000004 */
[----:B0-----:R-:W-:Y:S01]  /*07c0*/  @!P6 FFMA R4, R25, R10, R4 ;  /* 0x0000000a1904e223 */ /* 0x001fe20000000004 */
[----:B------:R-:W-:Y:S01]  /*07d0*/  ISETP.GE.U32.OR P6, PT, R0, UR7, !P3 ;  /* 0x0000000700007c0c */ /* 0x000fe2000dfc6470 */
[----:B------:R-:W-:-:S04]  /*07e0*/  @!P5 IMAD.IADD R11, R5, 0x1, R14 ;  /* 0x00000001050bd824 */ /* 0x000fc800078e020e */
[----:B----4-:R-:W-:-:S06]  /*07f0*/  @!P5 IMAD.WIDE R8, R11, 0x4, R8 ;  /* 0x000000040b08d825 */ /* 0x010fcc00078e0208 */
[----:B------:R-:W1:Y:S02]  /*0800*/  @!P5 LDG.E R9, desc[UR4][R8.64] ;  /* 0x000000040809d981 */ /* 0x000e64000c1e1900 */
[----:B------:R-:W0:Y:S02]  /*0810*/  @!P6 LDC R12, c[0x3][0x40] ;  /* 0x00c01000ff0ceb82 */ /* 0x000e240000000800 */
[----:B------:R-:W0:Y:S01]  /*0820*/  @!P6 LDG.E R11, desc[UR4][R2.64+-0x4] ;  /* 0xfffffc04020be981 */ /* 0x000e22000c1e1900 */
[----:B------:R-:W-:Y:S02]  /*0830*/  VIADD R10, R6, 0x2 ;  /* 0x00000002060a7836 */ /* 0x000fe40000000000 */
[----:B------:R-:W-:-:S03]  /*0840*/  VIADD R14, R14, UR6 ;  /* 0x000000060e0e7c36 */ /* 0x000fc60008000000 */
[C---:B------:R-:W-:Y:S02]  /*0850*/  ISETP.GE.U32.OR P1, PT, R10.reuse, UR7, !P1 ;  /* 0x000000070a007c0c */ /* 0x040fe4000cf26470 */
[C---:B------:R-:W-:Y:S02]  /*0860*/  ISETP.GE.U32.OR P4, PT, R10.reuse, UR7, !P4 ;  /* 0x000000070a007c0c */ /* 0x040fe4000e786470 */
[----:B------:R-:W-:-:S09]  /*0870*/  ISETP.GE.U32.OR P3, PT, R10, UR7, !P3 ;  /* 0x000000070a007c0c */ /* 0x000fd2000df66470 */
[----:B------:R-:W-:Y:S01]  /*0880*/  @!P1 IMAD.IADD R17, R5, 0x1, R14 ;  /* 0x0000000105119824 */ /* 0x000fe200078e020e */
[----:B------:R-:W2:Y:S01]  /*0890*/  @!P1 LDC R16, c[0x3][0x58] ;  /* 0x00c01600ff109b82 */ /* 0x000ea20000000800 */
[----:B0-----:R-:W-:Y:S01]  /*08a0*/  @!P6 FFMA R4, R11, R12, R4 ;  /* 0x0000000c0b04e223 */ /* 0x001fe20000000004 */
[----:B------:R-:W-:-:S03]  /*08b0*/  IADD3 R11, P6, PT, R5, R14, RZ ;  /* 0x0000000e050b7210 */ /* 0x000fc60007fde0ff */
[----:B-1----:R-:W-:Y:S01]  /*08c0*/  @!P5 FFMA R4, R9, R13, R4 ;  /* 0x0000000d0904d223 */ /* 0x002fe20000000004 */
[----:B------:R-:W-:Y:S02]  /*08d0*/  LEA.HI.X.SX32 R12, R14, R7, 0x1, P6 ;  /* 0x000000070e0c7211 */ /* 0x000fe400030f0eff */
[----:B------:R-:W0:Y:S01]  /*08e0*/  @!P1 LDC.64 R8, c[0x0][0x380] ;  /* 0x0000e000ff089b82 */ /* 0x000e220000000a00 */
[----:B------:R-:W-:Y:S02]  /*08f0*/  ISETP.GE.U32.OR P5, PT, R0, UR7, !P2 ;  /* 0x0000000700007c0c */ /* 0x000fe4000d7a6470 */
[----:B------:R-:W-:-:S04]  /*0900*/  LEA R6, P6, R11, UR8, 0x2 ;  /* 0x000000080b067c11 */ /* 0x000fc8000f8c10ff */
[----:B------:R-:W-:Y:S01]  /*0910*/  LEA.HI.X R7, R11, UR9, R12, 0x2, P6 ;  /* 0x000000090b077c11 */ /* 0x000fe2000b0f140c */
[----:B------:R-:W1:Y:S01]  /*0920*/  @!P3 LDC R14, c[0x3][0x54] ;  /* 0x00c01500ff0ebb82 */ /* 0x000e620000000800 */
[----:B------:R-:W-:Y:S02]  /*0930*/  ISETP.GE.U32.OR P6, PT, R0, UR7, !P0 ;  /* 0x0000000700007c0c */ /* 0x000fe4000c7c6470 */
[C---:B------:R-:W-:Y:S01]  /*0940*/  ISETP.GE.U32.OR P2, PT, R10.reuse, UR7, !P2 ;  /* 0x000000070a007c0c */ /* 0x040fe2000d746470 */
[----:B------:R-:W3:Y:S04]  /*0950*/  @!P4 LDG.E R5, desc[UR4][R6.64+-0x8] ;  /* 0xfffff8040605c981 */ /* 0x000ee8000c1e1900 */
[----:B------:R-:W4:Y:S01]  /*0960*/  @!P5 LDG.E R11, desc[UR4][R2.64+0x4] ;  /* 0x00000404020bd981 */ /* 0x000f22000c1e1900 */
[----:B------:R-:W4:Y:S05]  /*0970*/  @!P5 LDC R0, c[0x3][0x48] ;  /* 0x00c01200ff00db82 */ /* 0x000f2a0000000800 */
[----:B------:R5:W2:Y:S01]  /*0980*/  @!P6 LDG.E R13, desc[UR4][R2.64+0x8] ;  /* 0x00000804020de981 */ /* 0x000aa2000c1e1900 */
[----:B------:R-:W-:Y:S01]  /*0990*/  ISETP.GE.U32.OR P0, PT, R10, UR7, !P0 ;  /* 0x000000070a007c0c */ /* 0x000fe2000c706470 */
[----:B0-----:R-:W-:Y:S01]  /*09a0*/  @!P1 IMAD.WIDE R8, R17, 0x4, R8 ;  /* 0x0000000411089825 */ /* 0x001fe200078e0208 */
[----:B------:R-:W2:Y:S01]  /*09b0*/  @!P6 LDC R10, c[0x3][0x4c] ;  /* 0x00c01300ff0aeb82 */ /* 0x000ea20000000800 */
[----:B------:R-:W1:Y:S04]  /*09c0*/  @!P3 LDG.E R17, desc[UR4][R6.64+-0x4] ;  /* 0xfffffc040611b981 */ /* 0x000e68000c1e1900 */
[----:B------:R-:W3:Y:S03]  /*09d0*/  @!P1 LDG.E R9, desc[UR4][R8.64] ;  /* 0x0000000408099981 */ /* 0x000ee6000c1e1900 */
[----:B------:R-:W3:Y:S01]  /*09e0*/  @!P4 LDC R12, c[0x3][0x50] ;  /* 0x00c01400ff0ccb82 */ /* 0x000ee20000000800 */
[----:B------:R-:W3:Y:S04]  /*09f0*/  @!P2 LDG.E R19, desc[UR4][R6.64+0x4] ;  /* 0x000004040613a981 */ /* 0x000ee8000c1e1900 */
[----:B------:R-:W3:Y:S03]  /*0a00*/  @!P0 LDG.E R21, desc[UR4][R6.64+0x8] ;  /* 0x0000080406158981 */ /* 0x000ee6000c1e1900 */
[----:B------:R-:W0:Y:S08]  /*0a10*/  @!P2 LDC R18, c[0x3][0x5c] ;  /* 0x00c01700ff12ab82 */ /* 0x000e300000000800 */
[----:B-----5:R-:W5:Y:S02]  /*0a20*/  LDC.64 R2, c[0x0][0x388] ;  /* 0x0000e200ff027b82 */ /* 0x020f640000000a00 */
[----:B-----5:R-:W-:-:S04]  /*0a30*/  IMAD.WIDE R2, R15, 0x4, R2 ;  /* 0x000000040f027825 */ /* 0x020fc800078e0202 */
[----:B----4-:R-:W-:Y:S02]  /*0a40*/  @!P5 FFMA R4, R11, R0, R4 ;  /* 0x000000000b04d223 */ /* 0x010fe40000000004 */
[----:B------:R-:W4:Y:S02]  /*0a50*/  @!P0 LDC R0, c[0x3][0x60] ;  /* 0x00c01800ff008b82 */ /* 0x000f240000000800 */
[----:B--2---:R-:W-:-:S04]  /*0a60*/  @!P6 FFMA R4, R13, R10, R4 ;  /* 0x0000000a0d04e223 */ /* 0x004fc80000000004 */
[----:B---3--:R-:W-:-:S04]  /*0a70*/  @!P4 FFMA R4, R5, R12, R4 ;  /* 0x0000000c0504c223 */ /* 0x008fc80000000004 */
[----:B-1----:R-:W-:-:S04]  /*0a80*/  @!P3 FFMA R4, R17, R14, R4 ;  /* 0x0000000e1104b223 */ /* 0x002fc80000000004 */
[----:B------:R-:W-:-:S04]  /*0a90*/  @!P1 FFMA R4, R9, R16, R4 ;  /* 0x0000001009049223 */ /* 0x000fc80000000004 */
[----:B0-----:R-:W-:-:S04]  /*0aa0*/  @!P2 FFMA R4, R19, R18, R4 ;  /* 0x000000121304a223 */ /* 0x001fc80000000004 */
[----:B----4-:R-:W-:-:S05]  /*0ab0*/  @!P0 FFMA R4, R21, R0, R4 ;  /* 0x0000000015048223 */ /* 0x010fca0000000004 */
[----:B------:R-:W-:Y:S01]  /*0ac0*/  STG.E desc[UR4][R2.64], R4 ;  /* 0x0000000402007986 */ /* 0x000fe2000c101904 */
[----:B------:R-:W-:Y:S05]  /*0ad0*/  EXIT ;  /* 0x000000000000794d */ /* 0x000fea0003800000 */
.L_x_0:
[----:B------:R-:W-:-:S00]  /*0ae0*/  BRA `(.L_x_0) ;  /* 0xfffffffc00fc7947 */ /* 0x000fc0000383ffff */
[----:B------:R-:W-:-:S00]  /*0af0*/  NOP ;  /* 0x0000000000007918 */ /* 0x000fc00000000000 */
        /* <DEDUP_REMOVED lines=8> */
.L_x_1:


//--------------------- .nv.shared.reserved.0     --------------------------
	.section	.nv.shared.reserved.0,"aw",@nobits
	.weak		__nv_reservedSMEM_offset_0_alias
	.size		__nv_reservedSMEM_offset_0_alias, 0, 64
	.other		__nv_reservedSMEM_offset_0_alias,@"STO_CUDA_RESERVED_SHARED STV_DEFAULT"
__nv_reservedSMEM_offset_0_alias:
	.zero		0
	.zero		64


//--------------------- .nv.constant0._Z34convolution_2D_constant_mem_kernelPKfPfii --------------------------
	.section	.nv.constant0._Z34convolution_2D_constant_mem_kernelPKfPfii,"a",@progbits
	.sectionflags	@""
	.align	4
.nv.constant0._Z34convolution_2D_constant_mem_kernelPKfPfii:
	.zero		920


//--------------------- SYMBOLS --------------------------

	.type		.nv.reservedSmem.offset0,@object
	.size		.nv.reservedSmem.offset0,0x4
